	.headerflags	@"EF_CUDA_TEXMODE_UNIFIED EF_CUDA_64BIT_ADDRESS EF_CUDA_ACCELERATORS EF_CUDA_SM90 EF_CUDA_VIRTUAL_SM(EF_CUDA_SM90)"
	.elftype	@"ET_EXEC"


//--------------------- .nv.info                  --------------------------
	.section	.nv.info,"",@"SHT_CUDA_INFO"
	.align	4


	//----- nvinfo : EIATTR_REGCOUNT
	.align		4
        /*0000*/ 	.byte	0x04, 0x2f
        /*0002*/ 	.short	(.L_3 - .L_2)
	.align		4
.L_2:
        /*0004*/ 	.word	index@(triton_poi_fused__native_batch_norm_legit_no_training_relu_23)
        /*0008*/ 	.word	0x00000016


	//----- nvinfo : EIATTR_MIN_STACK_SIZE
	.align		4
.L_3:
        /*000c*/ 	.byte	0x04, 0x12
        /*000e*/ 	.short	(.L_5 - .L_4)
	.align		4
.L_4:
        /*0010*/ 	.word	index@(triton_poi_fused__native_batch_norm_legit_no_training_relu_23)
        /*0014*/ 	.word	0x00000000


	//----- nvinfo : EIATTR_FRAME_SIZE
	.align		4
.L_5:
        /*0018*/ 	.byte	0x04, 0x11
        /*001a*/ 	.short	(.L_7 - .L_6)
	.align		4
.L_6:
        /*001c*/ 	.word	index@(triton_poi_fused__native_batch_norm_legit_no_training_relu_23)
        /*0020*/ 	.word	0x00000000


	//----- nvinfo : EIATTR_MIN_STACK_SIZE
	.align		4
.L_7:
        /*0024*/ 	.byte	0x04, 0x12
        /*0026*/ 	.short	(.L_9 - .L_8)
	.align		4
.L_8:
        /*0028*/ 	.word	index@(triton_poi_fused__native_batch_norm_legit_no_training_relu_23)
        /*002c*/ 	.word	0x00000000
.L_9:


//--------------------- .nv.info.triton_poi_fused__native_batch_norm_legit_no_training_relu_23 --------------------------
	.section	.nv.info.triton_poi_fused__native_batch_norm_legit_no_training_relu_23,"",@"SHT_CUDA_INFO"
	.sectionflags	@""
	.align	4


	//----- nvinfo : EIATTR_CUDA_API_VERSION
	.align		4
        /*0000*/ 	.byte	0x04, 0x37
        /*0002*/ 	.short	(.L_11 - .L_10)
.L_10:
        /*0004*/ 	.word	0x0000007c


	//----- nvinfo : EIATTR_KPARAM_INFO
	.align		4
.L_11:
        /*0008*/ 	.byte	0x04, 0x17
        /*000a*/ 	.short	(.L_13 - .L_12)
.L_12:
        /*000c*/ 	.word	0x00000000
        /*0010*/ 	.short	0x0006
        /*0012*/ 	.short	0x0030
        /*0014*/ 	.byte	0x00, 0xf0, 0x11, 0x00


	//----- nvinfo : EIATTR_KPARAM_INFO
	.align		4
.L_13:
        /*0018*/ 	.byte	0x04, 0x17
        /*001a*/ 	.short	(.L_15 - .L_14)
.L_14:
        /*001c*/ 	.word	0x00000000
        /*0020*/ 	.short	0x0005
        /*0022*/ 	.short	0x0028
        /*0024*/ 	.byte	0x00, 0xf4, 0x21, 0x00


	//----- nvinfo : EIATTR_KPARAM_INFO
	.align		4
.L_15:
        /*0028*/ 	.byte	0x04, 0x17
        /*002a*/ 	.short	(.L_17 - .L_16)
.L_16:
        /*002c*/ 	.word	0x00000000
        /*0030*/ 	.short	0x0004
        /*0032*/ 	.short	0x0020
        /*0034*/ 	.byte	0x00, 0xf4, 0x21, 0x00


	//----- nvinfo : EIATTR_KPARAM_INFO
	.align		4
.L_17:
        /*0038*/ 	.byte	0x04, 0x17
        /*003a*/ 	.short	(.L_19 - .L_18)
.L_18:
        /*003c*/ 	.word	0x00000000
        /*0040*/ 	.short	0x0003
        /*0042*/ 	.short	0x0018
        /*0044*/ 	.byte	0x00, 0xf4, 0x21, 0x00


	//----- nvinfo : EIATTR_KPARAM_INFO
	.align		4
.L_19:
        /*0048*/ 	.byte	0x04, 0x17
        /*004a*/ 	.short	(.L_21 - .L_20)
.L_20:
        /*004c*/ 	.word	0x00000000
        /*0050*/ 	.short	0x0002
        /*0052*/ 	.short	0x0010
        /*0054*/ 	.byte	0x00, 0xf4, 0x21, 0x00


	//----- nvinfo : EIATTR_KPARAM_INFO
	.align		4
.L_21:
        /*0058*/ 	.byte	0x04, 0x17
        /*005a*/ 	.short	(.L_23 - .L_22)
.L_22:
        /*005c*/ 	.word	0x00000000
        /*0060*/ 	.short	0x0001
        /*0062*/ 	.short	0x0008
        /*0064*/ 	.byte	0x00, 0xf4, 0x21, 0x00


	//----- nvinfo : EIATTR_KPARAM_INFO
	.align		4
.L_23:
        /*0068*/ 	.byte	0x04, 0x17
        /*006a*/ 	.short	(.L_25 - .L_24)
.L_24:
        /*006c*/ 	.word	0x00000000
        /*0070*/ 	.short	0x0000
        /*0072*/ 	.short	0x0000
        /*0074*/ 	.byte	0x00, 0xf4, 0x21, 0x00


	//----- nvinfo : EIATTR_SPARSE_MMA_MASK
	.align		4
.L_25:
        /*0078*/ 	.byte	0x03, 0x50
        /*007a*/ 	.short	0x0000


	//----- nvinfo : EIATTR_MAXREG_COUNT
	.align		4
        /*007c*/ 	.byte	0x03, 0x1b
        /*007e*/ 	.short	0x00ff


	//----- nvinfo : EIATTR_EXIT_INSTR_OFFSETS
	.align		4
        /*0080*/ 	.byte	0x04, 0x1c
        /*0082*/ 	.short	(.L_27 - .L_26)


	//   ....[0]....
.L_26:
        /*0084*/ 	.word	0x00000490


	//   ....[1]....
        /*0088*/ 	.word	0x000004b0


	//----- nvinfo : EIATTR_REQNTID
	.align		4
.L_27:
        /*008c*/ 	.byte	0x04, 0x10
        /*008e*/ 	.short	(.L_29 - .L_28)
.L_28:
        /*0090*/ 	.word	0x00000100
        /*0094*/ 	.word	0x00000001
        /*0098*/ 	.word	0x00000001


	//----- nvinfo : EIATTR_CBANK_PARAM_SIZE
	.align		4
.L_29:
        /*009c*/ 	.byte	0x03, 0x19
        /*009e*/ 	.short	0x0034


	//----- nvinfo : EIATTR_PARAM_CBANK
	.align		4
        /*00a0*/ 	.byte	0x04, 0x0a
        /*00a2*/ 	.short	(.L_31 - .L_30)
	.align		4
.L_30:
        /*00a4*/ 	.word	index@(.nv.constant0.triton_poi_fused__native_batch_norm_legit_no_training_relu_23)
        /*00a8*/ 	.short	0x0210
        /*00aa*/ 	.short	0x0034


	//----- nvinfo : EIATTR_SW_WAR
	.align		4
.L_31:
        /*00ac*/ 	.byte	0x04, 0x36
        /*00ae*/ 	.short	(.L_33 - .L_32)
.L_32:
        /*00b0*/ 	.word	0x00000008
.L_33:


//--------------------- .nv.callgraph             --------------------------
	.section	.nv.callgraph,"",@"SHT_CUDA_CALLGRAPH"
	.align	4
	.sectionentsize	8
	.align		4
        /*0000*/ 	.word	0x00000000
	.align		4
        /*0004*/ 	.word	0xffffffff
	.align		4
        /*0008*/ 	.word	0x00000000
	.align		4
        /*000c*/ 	.word	0xfffffffe
	.align		4
        /*0010*/ 	.word	0x00000000
	.align		4
        /*0014*/ 	.word	0xfffffffd
	.align		4
        /*0018*/ 	.word	0x00000000
	.align		4
        /*001c*/ 	.word	0xfffffffc


//--------------------- .nv.constant4             --------------------------
	.section	.nv.constant4,"a",@progbits
	.align	8
	.align		8
.nv.constant4:
        /*0000*/ 	.dword	_$_str
	.align		8
        /*0008*/ 	.dword	_$_str_$_2


//--------------------- .text.triton_poi_fused__native_batch_norm_legit_no_training_relu_23 --------------------------
	.section	.text.triton_poi_fused__native_batch_norm_legit_no_training_relu_23,"ax",@progbits
	.align	128
        .global         triton_poi_fused__native_batch_norm_legit_no_training_relu_23
        .type           triton_poi_fused__native_batch_norm_legit_no_training_relu_23,@function
        .size           triton_poi_fused__native_batch_norm_legit_no_training_relu_23,(.L_x_1 - triton_poi_fused__native_batch_norm_legit_no_training_relu_23)
        .other          triton_poi_fused__native_batch_norm_legit_no_training_relu_23,@"STO_CUDA_ENTRY STV_DEFAULT"
triton_poi_fused__native_batch_norm_legit_no_training_relu_23:
.text.triton_poi_fused__native_batch_norm_legit_no_training_relu_23:
[----:B------:R-:W0:Y:S01]  /*0000*/  LDC R1, c[0x0][0x28] ;  /* 0x00000a00ff017b82 */ /* 0x000e220000000800 */
[----:B------:R-:W1:Y:S01]  /*0010*/  S2R R0, SR_TID.X ;  /* 0x0000000000007919 */ /* 0x000e620000002100 */
[----:B------:R-:W-:-:S06]  /*0020*/  HFMA2.MMA R2, -RZ, RZ, 0, 0 ;  /* 0x00000000ff027435 */ /* 0x000fcc00000001ff */
[----:B------:R-:W2:Y:S01]  /*0030*/  LDC.64 R10, c[0x0][0x220] ;  /* 0x00008800ff0a7b82 */ /* 0x000ea20000000a00 */
[----:B------:R-:W-:Y:S01]  /*0040*/  ULDC.64 UR4, c[0x0][0x208] ;  /* 0x0000820000047ab9 */ /* 0x000fe20000000a00 */
[----:B------:R-:W3:Y:S06]  /*0050*/  S2R R3, SR_CTAID.X ;  /* 0x0000000000037919 */ /* 0x000eec0000002500 */
[----:B------:R-:W4:Y:S08]  /*0060*/  LDC.64 R14, c[0x0][0x218] ;  /* 0x00008600ff0e7b82 */ /* 0x000f300000000a00 */
[----:B------:R-:W5:Y:S08]  /*0070*/  LDC.64 R8, c[0x0][0x210] ;  /* 0x00008400ff087b82 */ /* 0x000f700000000a00 */
[----:B------:R-:W2:Y:S01]  /*0080*/  LDC.64 R16, c[0x0][0x228] ;  /* 0x00008a00ff107b82 */ /* 0x000ea20000000a00 */
[----:B-1----:R-:W-:-:S07]  /*0090*/  SHF.L.U32 R0, R0, 0x1, RZ ;  /* 0x0000000100007819 */ /* 0x002fce00000006ff */
[----:B------:R-:W1:Y:S01]  /*00a0*/  LDC.64 R18, c[0x0][0x230] ;  /* 0x00008c00ff127b82 */ /* 0x000e620000000a00 */
[----:B------:R-:W-:-:S04]  /*00b0*/  LOP3.LUT R0, R0, 0x1fe, RZ, 0xc0, !PT ;  /* 0x000001fe00007812 */ /* 0x000fc800078ec0ff */
[----:B---3--:R-:W-:-:S04]  /*00c0*/  LEA R3, R3, R0, 0x9 ;  /* 0x0000000003037211 */ /* 0x008fc800078e48ff */
[C---:B------:R-:W-:Y:S01]  /*00d0*/  ISETP.GE.AND P0, PT, R3.reuse, 0x119400, PT ;  /* 0x001194000300780c */ /* 0x040fe20003f06270 */
[----:B------:R-:W-:-:S05]  /*00e0*/  IMAD.HI R0, R3, -0x6e5d4c3b, R2 ;  /* 0x91a2b3c503007827 */ /* 0x000fca00078e0202 */
[----:B------:R-:W-:-:S04]  /*00f0*/  SHF.R.U32.HI R5, RZ, 0x1f, R0 ;  /* 0x0000001fff057819 */ /* 0x000fc80000011600 */
[----:B------:R-:W-:-:S05]  /*0100*/  LEA.HI.SX32 R5, R0, R5, 0x17 ;  /* 0x0000000500057211 */ /* 0x000fca00078fbaff */
[----:B------:R-:W-:-:S05]  /*0110*/  IMAD.HI R0, R5, 0x66666667, RZ ;  /* 0x6666666705007827 */ /* 0x000fca00078e02ff */
[----:B------:R-:W-:-:S04]  /*0120*/  SHF.R.U32.HI R7, RZ, 0x1f, R0 ;  /* 0x0000001fff077819 */ /* 0x000fc80000011600 */
[----:B------:R-:W-:-:S05]  /*0130*/  LEA.HI.SX32 R0, R0, R7, 0x19 ;  /* 0x0000000700007211 */ /* 0x000fca00078fcaff */
[----:B------:R-:W-:Y:S01]  /*0140*/  IMAD R13, R0, -0x140, R5 ;  /* 0xfffffec0000d7824 */ /* 0x000fe200078e0205 */
[----:B------:R-:W-:-:S03]  /*0150*/  MOV R0, RZ ;  /* 0x000000ff00007202 */ /* 0x000fc60000000f00 */
[----:B--2---:R-:W-:-:S05]  /*0160*/  IMAD.WIDE R10, R13, 0x4, R10 ;  /* 0x000000040d0a7825 */ /* 0x004fca00078e020a */
[----:B------:R-:W2:Y:S04]  /*0170*/  @!P0 LDG.E.EL R0, desc[UR4][R10.64] ;  /* 0x000000040a008981 */ /* 0x000ea8000c2e1900 */
[----:B------:R3:W2:Y:S01]  /*0180*/  @!P0 LDG.E.EL R2, desc[UR4][R10.64] ;  /* 0x000000040a028981 */ /* 0x0006a2000c2e1900 */
[----:B------:R-:W-:Y:S02]  /*0190*/  CS2R R6, SRZ ;  /* 0x0000000000067805 */ /* 0x000fe4000001ff00 */
[----:B------:R-:W-:Y:S01]  /*01a0*/  CS2R R4, SRZ ;  /* 0x0000000000047805 */ /* 0x000fe2000001ff00 */
[----:B----4-:R-:W-:-:S04]  /*01b0*/  IMAD.WIDE R14, R13, 0x4, R14 ;  /* 0x000000040d0e7825 */ /* 0x010fc800078e020e */
[----:B-----5:R-:W-:Y:S01]  /*01c0*/  IMAD.WIDE R8, R3, 0x4, R8 ;  /* 0x0000000403087825 */ /* 0x020fe200078e0208 */
[----:B------:R-:W4:Y:S01]  /*01d0*/  @!P0 LDG.E.EL R7, desc[UR4][R14.64] ;  /* 0x000000040e078981 */ /* 0x000f22000c2e1900 */
[----:B---3--:R-:W-:Y:S02]  /*01e0*/  CS2R R10, SRZ ;  /* 0x00000000000a7805 */ /* 0x008fe4000001ff00 */
[C---:B0-----:R-:W-:Y:S01]  /*01f0*/  IMAD.WIDE R16, R13.reuse, 0x4, R16 ;  /* 0x000000040d107825 */ /* 0x041fe200078e0210 */
[----:B------:R-:W3:Y:S03]  /*0200*/  @!P0 LDG.E.EL R6, desc[UR4][R14.64] ;  /* 0x000000040e068981 */ /* 0x000ee6000c2e1900 */
[----:B-1----:R-:W-:Y:S01]  /*0210*/  IMAD.WIDE R18, R13, 0x4, R18 ;  /* 0x000000040d127825 */ /* 0x002fe200078e0212 */
[----:B------:R0:W4:Y:S01]  /*0220*/  @!P0 LDG.E.64 R4, desc[UR4][R8.64] ;  /* 0x0000000408048981 */ /* 0x000122000c1e1b00 */
[----:B------:R-:W-:-:S03]  /*0230*/  CS2R R12, SRZ ;  /* 0x00000000000c7805 */ /* 0x000fc6000001ff00 */
[----:B------:R-:W5:Y:S04]  /*0240*/  @!P0 LDG.E.EL R11, desc[UR4][R18.64] ;  /* 0x00000004120b8981 */ /* 0x000f68000c2e1900 */
[----:B------:R-:W5:Y:S01]  /*0250*/  @!P0 LDG.E.EL R12, desc[UR4][R16.64] ;  /* 0x00000004100c8981 */ /* 0x000f62000c2e1900 */
[----:B0-----:R-:W0:Y:S03]  /*0260*/  LDC.64 R8, c[0x0][0x238] ;  /* 0x00008e00ff087b82 */ /* 0x001e260000000a00 */
[----:B------:R1:W3:Y:S04]  /*0270*/  @!P0 LDG.E.EL R13, desc[UR4][R16.64] ;  /* 0x00000004100d8981 */ /* 0x0002e8000c2e1900 */
[----:B------:R-:W3:Y:S01]  /*0280*/  @!P0 LDG.E.EL R10, desc[UR4][R18.64] ;  /* 0x00000004120a8981 */ /* 0x000ee2000c2e1900 */
[----:B0-----:R-:W-:-:S04]  /*0290*/  IMAD.WIDE R8, R3, 0x4, R8 ;  /* 0x0000000403087825 */ /* 0x001fc800078e0208 */
[----:B--2---:R-:W-:Y:S01]  /*02a0*/  FADD R0, R0, 0.0010000000474974513054 ;  /* 0x3a83126f00007421 */ /* 0x004fe20000000000 */
[----:B------:R-:W-:-:S03]  /*02b0*/  FADD R2, R2, 0.0010000000474974513054 ;  /* 0x3a83126f02027421 */ /* 0x000fc60000000000 */
[----:B------:R-:W0:Y:S08]  /*02c0*/  MUFU.SQRT R14, R0 ;  /* 0x00000000000e7308 */ /* 0x000e300000002000 */
[----:B------:R-:W2:Y:S01]  /*02d0*/  MUFU.SQRT R15, R2 ;  /* 0x00000002000f7308 */ /* 0x000ea20000002000 */
[C---:B0-----:R-:W-:Y:S02]  /*02e0*/  FSETP.GT.AND P1, PT, R14.reuse, 8.50705917302346158658e+37, PT ;  /* 0x7e8000000e00780b */ /* 0x041fe40003f24000 */
[----:B------:R-:W-:-:S02]  /*02f0*/  FSETP.GEU.AND P3, PT, R14, 1.175494350822287508e-38, PT ;  /* 0x008000000e00780b */ /* 0x000fc40003f6e000 */
[C---:B--2---:R-:W-:Y:S02]  /*0300*/  FSETP.GT.AND P2, PT, R15.reuse, 8.50705917302346158658e+37, PT ;  /* 0x7e8000000f00780b */ /* 0x044fe40003f44000 */
[----:B------:R-:W-:-:S07]  /*0310*/  FSETP.GEU.AND P4, PT, R15, 1.175494350822287508e-38, PT ;  /* 0x008000000f00780b */ /* 0x000fce0003f8e000 */
[----:B------:R-:W-:Y:S01]  /*0320*/  @P1 FMUL R14, R14, 0.25 ;  /* 0x3e8000000e0e1820 */ /* 0x000fe20000400000 */
[----:B------:R-:W-:-:S03]  /*0330*/  HFMA2.MMA R0, -RZ, RZ, 1.625, 0 ;  /* 0x3e800000ff007435 */ /* 0x000fc600000001ff */
[----:B------:R-:W-:Y:S01]  /*0340*/  @!P3 FMUL R14, R14, 16777216 ;  /* 0x4b8000000e0eb820 */ /* 0x000fe20000400000 */
[----:B------:R-:W-:-:S04]  /*0350*/  @P2 FMUL R15, R15, 0.25 ;  /* 0x3e8000000f0f2820 */ /* 0x000fc80000400000 */
[----:B------:R-:W-:Y:S01]  /*0360*/  @!P4 FMUL R15, R15, 16777216 ;  /* 0x4b8000000f0fc820 */ /* 0x000fe20000400000 */
[----:B------:R-:W0:Y:S01]  /*0370*/  MUFU.RCP R14, R14 ;  /* 0x0000000e000e7308 */ /* 0x000e220000001000 */
[----:B-1----:R-:W-:-:S07]  /*0380*/  FSEL R17, R0, 1, P1 ;  /* 0x3f80000000117808 */ /* 0x002fce0000800000 */
[----:B------:R-:W1:Y:S01]  /*0390*/  MUFU.RCP R15, R15 ;  /* 0x0000000f000f7308 */ /* 0x000e620000001000 */
[----:B------:R-:W-:Y:S01]  /*03a0*/  FSEL R0, R0, 1, P2 ;  /* 0x3f80000000007808 */ /* 0x000fe20001000000 */
[----:B------:R-:W-:-:S04]  /*03b0*/  @!P3 FMUL R17, R17, 16777216 ;  /* 0x4b8000001111b820 */ /* 0x000fc80000400000 */
[----:B------:R-:W-:Y:S01]  /*03c0*/  @!P4 FMUL R0, R0, 16777216 ;  /* 0x4b8000000000c820 */ /* 0x000fe20000400000 */
[----:B----4-:R-:W-:Y:S01]  /*03d0*/  FADD R4, -R7, R4 ;  /* 0x0000000407047221 */ /* 0x010fe20000000100 */
[----:B---3--:R-:W-:Y:S01]  /*03e0*/  FADD R5, -R6, R5 ;  /* 0x0000000506057221 */ /* 0x008fe20000000100 */
[----:B0-----:R-:W-:Y:S01]  /*03f0*/  FMUL R17, R14, R17 ;  /* 0x000000110e117220 */ /* 0x001fe20000400000 */
[----:B-1----:R-:W-:-:S03]  /*0400*/  FMUL R0, R15, R0 ;  /* 0x000000000f007220 */ /* 0x002fc60000400000 */
[----:B------:R-:W-:Y:S01]  /*0410*/  FMUL R4, R4, R17 ;  /* 0x0000001104047220 */ /* 0x000fe20000400000 */
[----:B------:R-:W-:-:S03]  /*0420*/  FMUL R5, R5, R0 ;  /* 0x0000000005057220 */ /* 0x000fc60000400000 */
[----:B-----5:R-:W-:Y:S01]  /*0430*/  FFMA R4, R4, R12, R11 ;  /* 0x0000000c04047223 */ /* 0x020fe2000000000b */
[----:B------:R-:W-:-:S04]  /*0440*/  FFMA R5, R5, R13, R10 ;  /* 0x0000000d05057223 */ /* 0x000fc8000000000a */
[C---:B------:R-:W-:Y:S02]  /*0450*/  FSETP.GEU.AND P1, PT, R4.reuse, RZ, PT ;  /* 0x000000ff0400720b */ /* 0x040fe40003f2e000 */
[C---:B------:R-:W-:Y:S02]  /*0460*/  FSETP.GEU.AND P2, PT, R5.reuse, RZ, PT ;  /* 0x000000ff0500720b */ /* 0x040fe40003f4e000 */
[----:B------:R-:W-:Y:S02]  /*0470*/  FSEL R4, R4, RZ, P1 ;  /* 0x000000ff04047208 */ /* 0x000fe40000800000 */
[----:B------:R-:W-:Y:S01]  /*0480*/  FSEL R5, R5, RZ, P2 ;  /* 0x000000ff05057208 */ /* 0x000fe20001000000 */
[----:B------:R-:W-:Y:S08]  /*0490*/  @P0 EXIT ;  /* 0x000000000000094d */ /* 0x000ff00003800000 */
[----:B------:R-:W-:Y:S01]  /*04a0*/  STG.E.64 desc[UR4][R8.64], R4 ;  /* 0x0000000408007986 */ /* 0x000fe2000c101b04 */
[----:B------:R-:W-:Y:S05]  /*04b0*/  EXIT ;  /* 0x000000000000794d */ /* 0x000fea0003800000 */
.L_x_0:
[----:B------:R-:W-:-:S00]  /*04c0*/  BRA `(.L_x_0) ;  /* 0xfffffffc00fc7947 */ /* 0x000fc0000383ffff */
[----:B------:R-:W-:-:S00]  /*04d0*/  NOP ;  /* 0x0000000000007918 */ /* 0x000fc00000000000 */
        /* <DEDUP_REMOVED lines=10> */
.L_x_1:


//--------------------- .nv.global.init           --------------------------
	.section	.nv.global.init,"aw",@progbits
.nv.global.init:
	.type		_$_str,@object
	.size		_$_str,(_$_str_$_2 - _$_str)
_$_str:
        /*0000*/ 	.byte	0x5f, 0x5f, 0x43, 0x55, 0x44, 0x41, 0x5f, 0x46, 0x54, 0x5a, 0x00
	.type		_$_str_$_2,@object
	.size		_$_str_$_2,(.L_1 - _$_str_$_2)
_$_str_$_2:
        /*000b*/ 	.byte	0x5f, 0x5f, 0x43, 0x55, 0x44, 0x41, 0x5f, 0x50, 0x52, 0x45, 0x43, 0x5f, 0x53, 0x51, 0x52, 0x54
        /*001b*/ 	.byte	0x00
.L_1:


//--------------------- .nv.constant0.triton_poi_fused__native_batch_norm_legit_no_training_relu_23 --------------------------
	.section	.nv.constant0.triton_poi_fused__native_batch_norm_legit_no_training_relu_23,"a",@progbits
	.sectionflags	@""
	.align	4
.nv.constant0.triton_poi_fused__native_batch_norm_legit_no_training_relu_23:
	.zero		580
